//
// Generated by NVIDIA NVVM Compiler
//
// Compiler Build ID: CL-36424714
// Cuda compilation tools, release 13.0, V13.0.88
// Based on NVVM 20.0.0
//

.version 9.0
.target sm_100
.address_size 64

	// .globl	_Z14sumMatrixOnGPUPfS_S_ii

.visible .entry _Z14sumMatrixOnGPUPfS_S_ii(
	.param .u64 .ptr .align 1 _Z14sumMatrixOnGPUPfS_S_ii_param_0,
	.param .u64 .ptr .align 1 _Z14sumMatrixOnGPUPfS_S_ii_param_1,
	.param .u64 .ptr .align 1 _Z14sumMatrixOnGPUPfS_S_ii_param_2,
	.param .u32 _Z14sumMatrixOnGPUPfS_S_ii_param_3,
	.param .u32 _Z14sumMatrixOnGPUPfS_S_ii_param_4
)
{
	.reg .pred 	%p<4>;
	.reg .b32 	%r<9>;
	.reg .b32 	%f<4>;
	.reg .b64 	%rd<11>;

	ld.param.u64 	%rd1, [_Z14sumMatrixOnGPUPfS_S_ii_param_0];
	ld.param.u64 	%rd2, [_Z14sumMatrixOnGPUPfS_S_ii_param_1];
	ld.param.u64 	%rd3, [_Z14sumMatrixOnGPUPfS_S_ii_param_2];
	ld.param.u32 	%r2, [_Z14sumMatrixOnGPUPfS_S_ii_param_3];
	ld.param.u32 	%r3, [_Z14sumMatrixOnGPUPfS_S_ii_param_4];
	mov.u32 	%r4, %tid.x;
	mov.u32 	%r5, %ctaid.x;
	mov.u32 	%r6, %ntid.x;
	mad.lo.s32 	%r7, %r5, %r6, %r4;
	mov.u32 	%r8, %ctaid.y;
	mad.lo.s32 	%r1, %r2, %r8, %r7;
	setp.ge.s32 	%p1, %r7, %r2;
	setp.ge.s32 	%p2, %r8, %r3;
	or.pred  	%p3, %p1, %p2;
	@%p3 bra 	$L__BB0_2;
	cvta.to.global.u64 	%rd4, %rd1;
	cvta.to.global.u64 	%rd5, %rd2;
	cvta.to.global.u64 	%rd6, %rd3;
	mul.wide.u32 	%rd7, %r1, 4;
	add.s64 	%rd8, %rd4, %rd7;
	ld.global.f32 	%f1, [%rd8];
	add.s64 	%rd9, %rd5, %rd7;
	ld.global.f32 	%f2, [%rd9];
	add.f32 	%f3, %f1, %f2;
	add.s64 	%rd10, %rd6, %rd7;
	st.global.f32 	[%rd10], %f3;
$L__BB0_2:
	ret;

}


// ===== COMPILED SASS (sm_100) =====

	.target	sm_100

	.elftype	@"ET_EXEC"


//--------------------- .note.nv.tkinfo           --------------------------
	.section	.note.nv.tkinfo,"",@"SHT_NOTE"
	.sectionflags	@"SHF_NOTE_NV_TKINFO"
	.tkinfo
        /*0018*/ 	.word	0x00000002
        /*0030*/ 	.string	""
        /*0030*/ 	.string	"ptxas"
        /*0030*/ 	.string	"Cuda compilation tools, release 13.0, V13.0.88"
        /*0030*/ 	.string	"Build cuda_13.0.r13.0/compiler.36424714_0"
        /*0030*/ 	.string	"-arch sm_100 -m 64 "



//--------------------- .note.nv.cuinfo           --------------------------
	.section	.note.nv.cuinfo,"",@"SHT_NOTE"
	.sectionflags	@"SHF_NOTE_NV_CUINFO"
        /*0018*/ 	.short	0x0002
        /*001a*/ 	.short	0x0064
        /*001c*/ 	.short	0x0082
	.zero		2


//--------------------- .nv.info                  --------------------------
	.section	.nv.info,"",@"SHT_CUDA_INFO"
	.align	4


	//----- nvinfo : EIATTR_REGCOUNT
	.align		4
        /*0000*/ 	.byte	0x04, 0x2f
        /*0002*/ 	.short	(.L_1 - .L_0)
	.align		4
.L_0:
        /*0004*/ 	.word	index@(_Z14sumMatrixOnGPUPfS_S_ii)
        /*0008*/ 	.word	0x0000000c


	//----- nvinfo : EIATTR_FRAME_SIZE
	.align		4
.L_1:
        /*000c*/ 	.byte	0x04, 0x11
        /*000e*/ 	.short	(.L_3 - .L_2)
	.align		4
.L_2:
        /*0010*/ 	.word	index@(_Z14sumMatrixOnGPUPfS_S_ii)
        /*0014*/ 	.word	0x00000000


	//----- nvinfo : EIATTR_MIN_STACK_SIZE
	.align		4
.L_3:
        /*0018*/ 	.byte	0x04, 0x12
        /*001a*/ 	.short	(.L_5 - .L_4)
	.align		4
.L_4:
        /*001c*/ 	.word	index@(_Z14sumMatrixOnGPUPfS_S_ii)
        /*0020*/ 	.word	0x00000000
.L_5:


//--------------------- .nv.compat                --------------------------
	.section	.nv.compat,"",@"SHT_CUDA_COMPAT_INFO"
	.align	4
        /*0000*/ 	.byte	0x02, 0x09, 0x00, 0x00, 0x02, 0x02, 0x01, 0x00, 0x02, 0x05, 0x05, 0x00, 0x03, 0x07, 0x01, 0x01
        /*0010*/ 	.byte	0x02, 0x03, 0x00, 0x00, 0x02, 0x06, 0x01, 0x00, 0x04, 0x0b, 0x08, 0x00, 0x09, 0x00, 0x00, 0x00
        /*0020*/ 	.byte	0x00, 0x00, 0x00, 0x00


//--------------------- .nv.info._Z14sumMatrixOnGPUPfS_S_ii --------------------------
	.section	.nv.info._Z14sumMatrixOnGPUPfS_S_ii,"",@"SHT_CUDA_INFO"
	.sectionflags	@""
	.align	4


	//----- nvinfo : EIATTR_CUDA_API_VERSION
	.align		4
        /*0000*/ 	.byte	0x04, 0x37
        /*0002*/ 	.short	(.L_7 - .L_6)
.L_6:
        /*0004*/ 	.word	0x00000082


	//----- nvinfo : EIATTR_KPARAM_INFO
	.align		4
.L_7:
        /*0008*/ 	.byte	0x04, 0x17
        /*000a*/ 	.short	(.L_9 - .L_8)
.L_8:
        /*000c*/ 	.word	0x00000000
        /*0010*/ 	.short	0x0004
        /*0012*/ 	.short	0x001c
        /*0014*/ 	.byte	0x00, 0xf0, 0x11, 0x00


	//----- nvinfo : EIATTR_KPARAM_INFO
	.align		4
.L_9:
        /*0018*/ 	.byte	0x04, 0x17
        /*001a*/ 	.short	(.L_11 - .L_10)
.L_10:
        /*001c*/ 	.word	0x00000000
        /*0020*/ 	.short	0x0003
        /*0022*/ 	.short	0x0018
        /*0024*/ 	.byte	0x00, 0xf0, 0x11, 0x00


	//----- nvinfo : EIATTR_KPARAM_INFO
	.align		4
.L_11:
        /*0028*/ 	.byte	0x04, 0x17
        /*002a*/ 	.short	(.L_13 - .L_12)
.L_12:
        /*002c*/ 	.word	0x00000000
        /*0030*/ 	.short	0x0002
        /*0032*/ 	.short	0x0010
        /*0034*/ 	.byte	0x00, 0xf5, 0x21, 0x00


	//----- nvinfo : EIATTR_KPARAM_INFO
	.align		4
.L_13:
        /*0038*/ 	.byte	0x04, 0x17
        /*003a*/ 	.short	(.L_15 - .L_14)
.L_14:
        /*003c*/ 	.word	0x00000000
        /*0040*/ 	.short	0x0001
        /*0042*/ 	.short	0x0008
        /*0044*/ 	.byte	0x00, 0xf5, 0x21, 0x00


	//----- nvinfo : EIATTR_KPARAM_INFO
	.align		4
.L_15:
        /*0048*/ 	.byte	0x04, 0x17
        /*004a*/ 	.short	(.L_17 - .L_16)
.L_16:
        /*004c*/ 	.word	0x00000000
        /*0050*/ 	.short	0x0000
        /*0052*/ 	.short	0x0000
        /*0054*/ 	.byte	0x00, 0xf5, 0x21, 0x00


	//----- nvinfo : EIATTR_SPARSE_MMA_MASK
	.align		4
.L_17:
        /*0058*/ 	.byte	0x03, 0x50
        /*005a*/ 	.short	0x0000


	//----- nvinfo : EIATTR_MAXREG_COUNT
	.align		4
        /*005c*/ 	.byte	0x03, 0x1b
        /*005e*/ 	.short	0x00ff


	//----- nvinfo : EIATTR_MERCURY_ISA_VERSION
	.align		4
        /*0060*/ 	.byte	0x03, 0x5f
        /*0062*/ 	.short	0x0101


	//----- nvinfo : EIATTR_VRC_CTA_INIT_COUNT
	.align		4
        /*0064*/ 	.byte	0x02, 0x4a
	.zero		1
	.zero		1


	//----- nvinfo : EIATTR_EXIT_INSTR_OFFSETS
	.align		4
        /*0068*/ 	.byte	0x04, 0x1c
        /*006a*/ 	.short	(.L_19 - .L_18)


	//   ....[0]....
.L_18:
        /*006c*/ 	.word	0x000000a0


	//   ....[1]....
        /*0070*/ 	.word	0x00000160


	//----- nvinfo : EIATTR_CBANK_PARAM_SIZE
	.align		4
.L_19:
        /*0074*/ 	.byte	0x03, 0x19
        /*0076*/ 	.short	0x0020


	//----- nvinfo : EIATTR_PARAM_CBANK
	.align		4
        /*0078*/ 	.byte	0x04, 0x0a
        /*007a*/ 	.short	(.L_21 - .L_20)
	.align		4
.L_20:
        /*007c*/ 	.word	index@(.nv.constant0._Z14sumMatrixOnGPUPfS_S_ii)
        /*0080*/ 	.short	0x0380
        /*0082*/ 	.short	0x0020


	//----- nvinfo : EIATTR_SW_WAR
	.align		4
.L_21:
        /*0084*/ 	.byte	0x04, 0x36
        /*0086*/ 	.short	(.L_23 - .L_22)
.L_22:
        /*0088*/ 	.word	0x00000008
.L_23:


//--------------------- .nv.callgraph             --------------------------
	.section	.nv.callgraph,"",@"SHT_CUDA_CALLGRAPH"
	.align	4
	.sectionentsize	8
	.align		4
        /*0000*/ 	.word	0x00000000
	.align		4
        /*0004*/ 	.word	0xffffffff
	.align		4
        /*0008*/ 	.word	0x00000000
	.align		4
        /*000c*/ 	.word	0xfffffffe
	.align		4
        /*0010*/ 	.word	0x00000000
	.align		4
        /*0014*/ 	.word	0xfffffffd
	.align		4
        /*0018*/ 	.word	0x00000000
	.align		4
        /*001c*/ 	.word	0xfffffffc


//--------------------- .text._Z14sumMatrixOnGPUPfS_S_ii --------------------------
	.section	.text._Z14sumMatrixOnGPUPfS_S_ii,"ax",@progbits
	.align	128
        .global         _Z14sumMatrixOnGPUPfS_S_ii
        .type           _Z14sumMatrixOnGPUPfS_S_ii,@function
        .size           _Z14sumMatrixOnGPUPfS_S_ii,(.L_x_1 - _Z14sumMatrixOnGPUPfS_S_ii)
        .other          _Z14sumMatrixOnGPUPfS_S_ii,@"STO_CUDA_ENTRY STV_DEFAULT"
_Z14sumMatrixOnGPUPfS_S_ii:
.text._Z14sumMatrixOnGPUPfS_S_ii:
[----:B------:R-:W-:Y:S01]  /*0000*/  LDC R1, c[0x0][0x37c] ;  /* 0x0000df00ff017b82 */ /* 0x000fe20000000800 */
[----:B------:R-:W0:Y:S07]  /*0010*/  S2R R3, SR_TID.X ;  /* 0x0000000000037919 */ /* 0x000e2e0000002100 */
[----:B------:R-:W0:Y:S08]  /*0020*/  S2UR UR4, SR_CTAID.X ;  /* 0x00000000000479c3 */ /* 0x000e300000002500 */
[----:B------:R-:W0:Y:S08]  /*0030*/  LDC R0, c[0x0][0x360] ;  /* 0x0000d800ff007b82 */ /* 0x000e300000000800 */
[----:B------:R-:W1:Y:S08]  /*0040*/  S2UR UR5, SR_CTAID.Y ;  /* 0x00000000000579c3 */ /* 0x000e700000002600 */
[----:B------:R-:W1:Y:S01]  /*0050*/  LDC.64 R4, c[0x0][0x398] ;  /* 0x0000e600ff047b82 */ /* 0x000e620000000a00 */
[----:B0-----:R-:W-:Y:S01]  /*0060*/  IMAD R3, R0, UR4, R3 ;  /* 0x0000000400037c24 */ /* 0x001fe2000f8e0203 */
[----:B-1----:R-:W-:-:S03]  /*0070*/  ISETP.LE.AND P0, PT, R5, UR5, PT ;  /* 0x0000000505007c0c */ /* 0x002fc6000bf03270 */
[----:B------:R-:W-:Y:S01]  /*0080*/  IMAD R9, R4, UR5, R3 ;  /* 0x0000000504097c24 */ /* 0x000fe2000f8e0203 */
[----:B------:R-:W-:-:S13]  /*0090*/  ISETP.GE.OR P0, PT, R3, R4, P0 ;  /* 0x000000040300720c */ /* 0x000fda0000706670 */
[----:B------:R-:W-:Y:S05]  /*00a0*/  @P0 EXIT ;  /* 0x000000000000094d */ /* 0x000fea0003800000 */
[----:B------:R-:W0:Y:S01]  /*00b0*/  LDC.64 R2, c[0x0][0x380] ;  /* 0x0000e000ff027b82 */ /* 0x000e220000000a00 */
[----:B------:R-:W1:Y:S07]  /*00c0*/  LDCU.64 UR4, c[0x0][0x358] ;  /* 0x00006b00ff0477ac */ /* 0x000e6e0008000a00 */
[----:B------:R-:W2:Y:S08]  /*00d0*/  LDC.64 R4, c[0x0][0x388] ;  /* 0x0000e200ff047b82 */ /* 0x000eb00000000a00 */
[----:B------:R-:W3:Y:S01]  /*00e0*/  LDC.64 R6, c[0x0][0x390] ;  /* 0x0000e400ff067b82 */ /* 0x000ee20000000a00 */
[----:B0-----:R-:W-:-:S06]  /*00f0*/  IMAD.WIDE.U32 R2, R9, 0x4, R2 ;  /* 0x0000000409027825 */ /* 0x001fcc00078e0002 */
[----:B-1----:R-:W4:Y:S01]  /*0100*/  LDG.E R2, desc[UR4][R2.64] ;  /* 0x0000000402027981 */ /* 0x002f22000c1e1900 */
[----:B--2---:R-:W-:-:S06]  /*0110*/  IMAD.WIDE.U32 R4, R9, 0x4, R4 ;  /* 0x0000000409047825 */ /* 0x004fcc00078e0004 */
[----:B------:R-:W4:Y:S01]  /*0120*/  LDG.E R5, desc[UR4][R4.64] ;  /* 0x0000000404057981 */ /* 0x000f22000c1e1900 */
[----:B---3--:R-:W-:-:S04]  /*0130*/  IMAD.WIDE.U32 R6, R9, 0x4, R6 ;  /* 0x0000000409067825 */ /* 0x008fc800078e0006 */
[----:B----4-:R-:W-:-:S05]  /*0140*/  FADD R9, R2, R5 ;  /* 0x0000000502097221 */ /* 0x010fca0000000000 */
[----:B------:R-:W-:Y:S01]  /*0150*/  STG.E desc[UR4][R6.64], R9 ;  /* 0x0000000906007986 */ /* 0x000fe2000c101904 */
[----:B------:R-:W-:Y:S05]  /*0160*/  EXIT ;  /* 0x000000000000794d */ /* 0x000fea0003800000 */
.L_x_0:
[----:B------:R-:W-:-:S00]  /*0170*/  BRA `(.L_x_0) ;  /* 0xfffffffc00fc7947 */ /* 0x000fc0000383ffff */
[----:B------:R-:W-:-:S00]  /*0180*/  NOP ;  /* 0x0000000000007918 */ /* 0x000fc00000000000 */
[----:B------:R-:W-:-:S00]  /*0190*/  NOP ;  /* 0x0000000000007918 */ /* 0x000fc00000000000 */
[----:B------:R-:W-:-:S00]  /*01a0*/  NOP ;  /* 0x0000000000007918 */ /* 0x000fc00000000000 */
[----:B------:R-:W-:-:S00]  /*01b0*/  NOP ;  /* 0x0000000000007918 */ /* 0x000fc00000000000 */
[----:B------:R-:W-:-:S00]  /*01c0*/  NOP ;  /* 0x0000000000007918 */ /* 0x000fc00000000000 */
[----:B------:R-:W-:-:S00]  /*01d0*/  NOP ;  /* 0x0000000000007918 */ /* 0x000fc00000000000 */
[----:B------:R-:W-:-:S00]  /*01e0*/  NOP ;  /* 0x0000000000007918 */ /* 0x000fc00000000000 */
[----:B------:R-:W-:-:S00]  /*01f0*/  NOP ;  /* 0x0000000000007918 */ /* 0x000fc00000000000 */
.L_x_1:


//--------------------- .nv.shared.reserved.0     --------------------------
	.section	.nv.shared.reserved.0,"aw",@nobits
	.weak		__nv_reservedSMEM_offset_0_alias
	.size		__nv_reservedSMEM_offset_0_alias, 0, 64
	.other		__nv_reservedSMEM_offset_0_alias,@"STO_CUDA_RESERVED_SHARED STV_DEFAULT"
__nv_reservedSMEM_offset_0_alias:
	.zero		0
	.zero		64


//--------------------- .nv.constant0._Z14sumMatrixOnGPUPfS_S_ii --------------------------
	.section	.nv.constant0._Z14sumMatrixOnGPUPfS_S_ii,"a",@progbits
	.sectionflags	@""
	.align	4
.nv.constant0._Z14sumMatrixOnGPUPfS_S_ii:
	.zero		928


//--------------------- SYMBOLS --------------------------

	.type		.nv.reservedSmem.offset0,@object
	.size		.nv.reservedSmem.offset0,0x4
